//
// Generated by NVIDIA NVVM Compiler
//
// Compiler Build ID: CL-36424714
// Cuda compilation tools, release 13.0, V13.0.88
// Based on NVVM 20.0.0
//

.version 9.0
.target sm_100
.address_size 64

	// .globl	_Z30lower_triangular_matmul_kernelPKfS0_Pfi

.visible .entry _Z30lower_triangular_matmul_kernelPKfS0_Pfi(
	.param .u64 .ptr .align 1 _Z30lower_triangular_matmul_kernelPKfS0_Pfi_param_0,
	.param .u64 .ptr .align 1 _Z30lower_triangular_matmul_kernelPKfS0_Pfi_param_1,
	.param .u64 .ptr .align 1 _Z30lower_triangular_matmul_kernelPKfS0_Pfi_param_2,
	.param .u32 _Z30lower_triangular_matmul_kernelPKfS0_Pfi_param_3
)
{
	.reg .pred 	%p<12>;
	.reg .b32 	%r<49>;
	.reg .b32 	%f<67>;
	.reg .b64 	%rd<39>;

	ld.param.u64 	%rd4, [_Z30lower_triangular_matmul_kernelPKfS0_Pfi_param_0];
	ld.param.u64 	%rd5, [_Z30lower_triangular_matmul_kernelPKfS0_Pfi_param_1];
	ld.param.u64 	%rd3, [_Z30lower_triangular_matmul_kernelPKfS0_Pfi_param_2];
	ld.param.u32 	%r24, [_Z30lower_triangular_matmul_kernelPKfS0_Pfi_param_3];
	cvta.to.global.u64 	%rd1, %rd5;
	cvta.to.global.u64 	%rd2, %rd4;
	mov.u32 	%r25, %ctaid.y;
	mov.u32 	%r26, %ntid.y;
	mov.u32 	%r27, %tid.y;
	mad.lo.s32 	%r1, %r25, %r26, %r27;
	mov.u32 	%r28, %ctaid.x;
	mov.u32 	%r29, %ntid.x;
	mov.u32 	%r30, %tid.x;
	mad.lo.s32 	%r2, %r28, %r29, %r30;
	max.s32 	%r31, %r1, %r2;
	setp.ge.s32 	%p1, %r31, %r24;
	setp.lt.s32 	%p2, %r1, %r2;
	or.pred  	%p3, %p2, %p1;
	@%p3 bra 	$L__BB0_13;
	mul.lo.s32 	%r3, %r24, %r1;
	sub.s32 	%r32, %r1, %r2;
	add.s32 	%r4, %r32, 1;
	and.b32  	%r5, %r4, 7;
	setp.lt.u32 	%p4, %r32, 7;
	mov.f32 	%f66, 0f00000000;
	mov.u32 	%r46, %r2;
	@%p4 bra 	$L__BB0_4;
	mad.lo.s32 	%r44, %r24, %r2, %r2;
	shl.b32 	%r7, %r24, 3;
	add.s32 	%r43, %r2, %r3;
	and.b32  	%r33, %r4, -8;
	neg.s32 	%r42, %r33;
	mov.f32 	%f66, 0f00000000;
	mul.wide.s32 	%rd10, %r24, 4;
	mov.u32 	%r46, %r2;
$L__BB0_3:
	.pragma "nounroll";
	mul.wide.s32 	%rd6, %r43, 4;
	add.s64 	%rd7, %rd2, %rd6;
	ld.global.nc.f32 	%f16, [%rd7];
	mul.wide.s32 	%rd8, %r44, 4;
	add.s64 	%rd9, %rd1, %rd8;
	ld.global.nc.f32 	%f17, [%rd9];
	fma.rn.f32 	%f18, %f16, %f17, %f66;
	ld.global.nc.f32 	%f19, [%rd7+4];
	add.s64 	%rd11, %rd9, %rd10;
	ld.global.nc.f32 	%f20, [%rd11];
	fma.rn.f32 	%f21, %f19, %f20, %f18;
	ld.global.nc.f32 	%f22, [%rd7+8];
	add.s64 	%rd12, %rd11, %rd10;
	ld.global.nc.f32 	%f23, [%rd12];
	fma.rn.f32 	%f24, %f22, %f23, %f21;
	ld.global.nc.f32 	%f25, [%rd7+12];
	add.s64 	%rd13, %rd12, %rd10;
	ld.global.nc.f32 	%f26, [%rd13];
	fma.rn.f32 	%f27, %f25, %f26, %f24;
	ld.global.nc.f32 	%f28, [%rd7+16];
	add.s64 	%rd14, %rd13, %rd10;
	ld.global.nc.f32 	%f29, [%rd14];
	fma.rn.f32 	%f30, %f28, %f29, %f27;
	ld.global.nc.f32 	%f31, [%rd7+20];
	add.s64 	%rd15, %rd14, %rd10;
	ld.global.nc.f32 	%f32, [%rd15];
	fma.rn.f32 	%f33, %f31, %f32, %f30;
	ld.global.nc.f32 	%f34, [%rd7+24];
	add.s64 	%rd16, %rd15, %rd10;
	ld.global.nc.f32 	%f35, [%rd16];
	fma.rn.f32 	%f36, %f34, %f35, %f33;
	ld.global.nc.f32 	%f37, [%rd7+28];
	add.s64 	%rd17, %rd16, %rd10;
	ld.global.nc.f32 	%f38, [%rd17];
	fma.rn.f32 	%f66, %f37, %f38, %f36;
	add.s32 	%r46, %r46, 8;
	add.s32 	%r44, %r44, %r7;
	add.s32 	%r43, %r43, 8;
	add.s32 	%r42, %r42, 8;
	setp.ne.s32 	%p5, %r42, 0;
	@%p5 bra 	$L__BB0_3;
$L__BB0_4:
	setp.eq.s32 	%p6, %r5, 0;
	@%p6 bra 	$L__BB0_12;
	and.b32  	%r19, %r4, 3;
	setp.lt.u32 	%p7, %r5, 4;
	@%p7 bra 	$L__BB0_7;
	add.s32 	%r34, %r46, %r3;
	mul.wide.s32 	%rd18, %r34, 4;
	add.s64 	%rd19, %rd2, %rd18;
	ld.global.nc.f32 	%f40, [%rd19];
	mad.lo.s32 	%r35, %r46, %r24, %r2;
	mul.wide.s32 	%rd20, %r35, 4;
	add.s64 	%rd21, %rd1, %rd20;
	ld.global.nc.f32 	%f41, [%rd21];
	fma.rn.f32 	%f42, %f40, %f41, %f66;
	ld.global.nc.f32 	%f43, [%rd19+4];
	mul.wide.s32 	%rd22, %r24, 4;
	add.s64 	%rd23, %rd21, %rd22;
	ld.global.nc.f32 	%f44, [%rd23];
	fma.rn.f32 	%f45, %f43, %f44, %f42;
	ld.global.nc.f32 	%f46, [%rd19+8];
	add.s64 	%rd24, %rd23, %rd22;
	ld.global.nc.f32 	%f47, [%rd24];
	fma.rn.f32 	%f48, %f46, %f47, %f45;
	ld.global.nc.f32 	%f49, [%rd19+12];
	add.s64 	%rd25, %rd24, %rd22;
	ld.global.nc.f32 	%f50, [%rd25];
	fma.rn.f32 	%f66, %f49, %f50, %f48;
	add.s32 	%r46, %r46, 4;
$L__BB0_7:
	setp.eq.s32 	%p8, %r19, 0;
	@%p8 bra 	$L__BB0_12;
	setp.eq.s32 	%p9, %r19, 1;
	@%p9 bra 	$L__BB0_10;
	add.s32 	%r36, %r46, %r3;
	mul.wide.s32 	%rd26, %r36, 4;
	add.s64 	%rd27, %rd2, %rd26;
	ld.global.nc.f32 	%f52, [%rd27];
	mad.lo.s32 	%r37, %r46, %r24, %r2;
	mul.wide.s32 	%rd28, %r37, 4;
	add.s64 	%rd29, %rd1, %rd28;
	ld.global.nc.f32 	%f53, [%rd29];
	fma.rn.f32 	%f54, %f52, %f53, %f66;
	ld.global.nc.f32 	%f55, [%rd27+4];
	mul.wide.s32 	%rd30, %r24, 4;
	add.s64 	%rd31, %rd29, %rd30;
	ld.global.nc.f32 	%f56, [%rd31];
	fma.rn.f32 	%f66, %f55, %f56, %f54;
	add.s32 	%r46, %r46, 2;
$L__BB0_10:
	and.b32  	%r38, %r4, 1;
	setp.eq.b32 	%p10, %r38, 1;
	not.pred 	%p11, %p10;
	@%p11 bra 	$L__BB0_12;
	add.s32 	%r39, %r46, %r3;
	mul.wide.s32 	%rd32, %r39, 4;
	add.s64 	%rd33, %rd2, %rd32;
	ld.global.nc.f32 	%f57, [%rd33];
	mad.lo.s32 	%r40, %r46, %r24, %r2;
	mul.wide.s32 	%rd34, %r40, 4;
	add.s64 	%rd35, %rd1, %rd34;
	ld.global.nc.f32 	%f58, [%rd35];
	fma.rn.f32 	%f66, %f57, %f58, %f66;
$L__BB0_12:
	add.s32 	%r41, %r3, %r2;
	cvta.to.global.u64 	%rd36, %rd3;
	mul.wide.s32 	%rd37, %r41, 4;
	add.s64 	%rd38, %rd36, %rd37;
	st.global.f32 	[%rd38], %f66;
$L__BB0_13:
	ret;

}


// ===== COMPILED SASS (sm_100) =====

	.target	sm_100

	.elftype	@"ET_EXEC"


//--------------------- .note.nv.tkinfo           --------------------------
	.section	.note.nv.tkinfo,"",@"SHT_NOTE"
	.sectionflags	@"SHF_NOTE_NV_TKINFO"
	.tkinfo
        /*0018*/ 	.word	0x00000002
        /*0030*/ 	.string	""
        /*0030*/ 	.string	"ptxas"
        /*0030*/ 	.string	"Cuda compilation tools, release 13.0, V13.0.88"
        /*0030*/ 	.string	"Build cuda_13.0.r13.0/compiler.36424714_0"
        /*0030*/ 	.string	"-arch sm_100 -m 64 "



//--------------------- .note.nv.cuinfo           --------------------------
	.section	.note.nv.cuinfo,"",@"SHT_NOTE"
	.sectionflags	@"SHF_NOTE_NV_CUINFO"
        /*0018*/ 	.short	0x0002
        /*001a*/ 	.short	0x0064
        /*001c*/ 	.short	0x0082
	.zero		2


//--------------------- .nv.info                  --------------------------
	.section	.nv.info,"",@"SHT_CUDA_INFO"
	.align	4


	//----- nvinfo : EIATTR_REGCOUNT
	.align		4
        /*0000*/ 	.byte	0x04, 0x2f
        /*0002*/ 	.short	(.L_1 - .L_0)
	.align		4
.L_0:
        /*0004*/ 	.word	index@(_Z30lower_triangular_matmul_kernelPKfS0_Pfi)
        /*0008*/ 	.word	0x00000020


	//----- nvinfo : EIATTR_FRAME_SIZE
	.align		4
.L_1:
        /*000c*/ 	.byte	0x04, 0x11
        /*000e*/ 	.short	(.L_3 - .L_2)
	.align		4
.L_2:
        /*0010*/ 	.word	index@(_Z30lower_triangular_matmul_kernelPKfS0_Pfi)
        /*0014*/ 	.word	0x00000000


	//----- nvinfo : EIATTR_MIN_STACK_SIZE
	.align		4
.L_3:
        /*0018*/ 	.byte	0x04, 0x12
        /*001a*/ 	.short	(.L_5 - .L_4)
	.align		4
.L_4:
        /*001c*/ 	.word	index@(_Z30lower_triangular_matmul_kernelPKfS0_Pfi)
        /*0020*/ 	.word	0x00000000
.L_5:


//--------------------- .nv.compat                --------------------------
	.section	.nv.compat,"",@"SHT_CUDA_COMPAT_INFO"
	.align	4
        /*0000*/ 	.byte	0x02, 0x09, 0x00, 0x00, 0x02, 0x02, 0x01, 0x00, 0x02, 0x05, 0x05, 0x00, 0x03, 0x07, 0x01, 0x01
        /*0010*/ 	.byte	0x02, 0x03, 0x00, 0x00, 0x02, 0x06, 0x01, 0x00, 0x04, 0x0b, 0x08, 0x00, 0x09, 0x00, 0x00, 0x00
        /*0020*/ 	.byte	0x00, 0x00, 0x00, 0x00


//--------------------- .nv.info._Z30lower_triangular_matmul_kernelPKfS0_Pfi --------------------------
	.section	.nv.info._Z30lower_triangular_matmul_kernelPKfS0_Pfi,"",@"SHT_CUDA_INFO"
	.sectionflags	@""
	.align	4


	//----- nvinfo : EIATTR_CUDA_API_VERSION
	.align		4
        /*0000*/ 	.byte	0x04, 0x37
        /*0002*/ 	.short	(.L_7 - .L_6)
.L_6:
        /*0004*/ 	.word	0x00000082


	//----- nvinfo : EIATTR_KPARAM_INFO
	.align		4
.L_7:
        /*0008*/ 	.byte	0x04, 0x17
        /*000a*/ 	.short	(.L_9 - .L_8)
.L_8:
        /*000c*/ 	.word	0x00000000
        /*0010*/ 	.short	0x0003
        /*0012*/ 	.short	0x0018
        /*0014*/ 	.byte	0x00, 0xf0, 0x11, 0x00


	//----- nvinfo : EIATTR_KPARAM_INFO
	.align		4
.L_9:
        /*0018*/ 	.byte	0x04, 0x17
        /*001a*/ 	.short	(.L_11 - .L_10)
.L_10:
        /*001c*/ 	.word	0x00000000
        /*0020*/ 	.short	0x0002
        /*0022*/ 	.short	0x0010
        /*0024*/ 	.byte	0x00, 0xf5, 0x21, 0x00


	//----- nvinfo : EIATTR_KPARAM_INFO
	.align		4
.L_11:
        /*0028*/ 	.byte	0x04, 0x17
        /*002a*/ 	.short	(.L_13 - .L_12)
.L_12:
        /*002c*/ 	.word	0x00000000
        /*0030*/ 	.short	0x0001
        /*0032*/ 	.short	0x0008
        /*0034*/ 	.byte	0x00, 0xf5, 0x21, 0x00


	//----- nvinfo : EIATTR_KPARAM_INFO
	.align		4
.L_13:
        /*0038*/ 	.byte	0x04, 0x17
        /*003a*/ 	.short	(.L_15 - .L_14)
.L_14:
        /*003c*/ 	.word	0x00000000
        /*0040*/ 	.short	0x0000
        /*0042*/ 	.short	0x0000
        /*0044*/ 	.byte	0x00, 0xf5, 0x21, 0x00


	//----- nvinfo : EIATTR_SPARSE_MMA_MASK
	.align		4
.L_15:
        /*0048*/ 	.byte	0x03, 0x50
        /*004a*/ 	.short	0x0000


	//----- nvinfo : EIATTR_MAXREG_COUNT
	.align		4
        /*004c*/ 	.byte	0x03, 0x1b
        /*004e*/ 	.short	0x00ff


	//----- nvinfo : EIATTR_MERCURY_ISA_VERSION
	.align		4
        /*0050*/ 	.byte	0x03, 0x5f
        /*0052*/ 	.short	0x0101


	//----- nvinfo : EIATTR_VRC_CTA_INIT_COUNT
	.align		4
        /*0054*/ 	.byte	0x02, 0x4a
	.zero		1
	.zero		1


	//----- nvinfo : EIATTR_EXIT_INSTR_OFFSETS
	.align		4
        /*0058*/ 	.byte	0x04, 0x1c
        /*005a*/ 	.short	(.L_17 - .L_16)


	//   ....[0]....
.L_16:
        /*005c*/ 	.word	0x000000d0


	//   ....[1]....
        /*0060*/ 	.word	0x00000860


	//----- nvinfo : EIATTR_CRS_STACK_SIZE
	.align		4
.L_17:
        /*0064*/ 	.byte	0x04, 0x1e
        /*0066*/ 	.short	(.L_19 - .L_18)
.L_18:
        /*0068*/ 	.word	0x00000000


	//----- nvinfo : EIATTR_CBANK_PARAM_SIZE
	.align		4
.L_19:
        /*006c*/ 	.byte	0x03, 0x19
        /*006e*/ 	.short	0x001c


	//----- nvinfo : EIATTR_PARAM_CBANK
	.align		4
        /*0070*/ 	.byte	0x04, 0x0a
        /*0072*/ 	.short	(.L_21 - .L_20)
	.align		4
.L_20:
        /*0074*/ 	.word	index@(.nv.constant0._Z30lower_triangular_matmul_kernelPKfS0_Pfi)
        /*0078*/ 	.short	0x0380
        /*007a*/ 	.short	0x001c


	//----- nvinfo : EIATTR_SW_WAR
	.align		4
.L_21:
        /*007c*/ 	.byte	0x04, 0x36
        /*007e*/ 	.short	(.L_23 - .L_22)
.L_22:
        /*0080*/ 	.word	0x00000008
.L_23:


//--------------------- .nv.callgraph             --------------------------
	.section	.nv.callgraph,"",@"SHT_CUDA_CALLGRAPH"
	.align	4
	.sectionentsize	8
	.align		4
        /*0000*/ 	.word	0x00000000
	.align		4
        /*0004*/ 	.word	0xffffffff
	.align		4
        /*0008*/ 	.word	0x00000000
	.align		4
        /*000c*/ 	.word	0xfffffffe
	.align		4
        /*0010*/ 	.word	0x00000000
	.align		4
        /*0014*/ 	.word	0xfffffffd
	.align		4
        /*0018*/ 	.word	0x00000000
	.align		4
        /*001c*/ 	.word	0xfffffffc


//--------------------- .text._Z30lower_triangular_matmul_kernelPKfS0_Pfi --------------------------
	.section	.text._Z30lower_triangular_matmul_kernelPKfS0_Pfi,"ax",@progbits
	.align	128
        .global         _Z30lower_triangular_matmul_kernelPKfS0_Pfi
        .type           _Z30lower_triangular_matmul_kernelPKfS0_Pfi,@function
        .size           _Z30lower_triangular_matmul_kernelPKfS0_Pfi,(.L_x_8 - _Z30lower_triangular_matmul_kernelPKfS0_Pfi)
        .other          _Z30lower_triangular_matmul_kernelPKfS0_Pfi,@"STO_CUDA_ENTRY STV_DEFAULT"
_Z30lower_triangular_matmul_kernelPKfS0_Pfi:
.text._Z30lower_triangular_matmul_kernelPKfS0_Pfi:
[----:B------:R-:W-:Y:S01]  /*0000*/  LDC R1, c[0x0][0x37c] ;  /* 0x0000df00ff017b82 */ /* 0x000fe20000000800 */
[----:B------:R-:W0:Y:S07]  /*0010*/  S2R R3, SR_TID.Y ;  /* 0x0000000000037919 */ /* 0x000e2e0000002200 */
[----:B------:R-:W0:Y:S01]  /*0020*/  LDC R0, c[0x0][0x364] ;  /* 0x0000d900ff007b82 */ /* 0x000e220000000800 */
[----:B------:R-:W1:Y:S07]  /*0030*/  S2R R5, SR_TID.X ;  /* 0x0000000000057919 */ /* 0x000e6e0000002100 */
[----:B------:R-:W0:Y:S08]  /*0040*/  S2UR UR4, SR_CTAID.Y ;  /* 0x00000000000479c3 */ /* 0x000e300000002600 */
[----:B------:R-:W1:Y:S08]  /*0050*/  S2UR UR5, SR_CTAID.X ;  /* 0x00000000000579c3 */ /* 0x000e700000002500 */
[----:B------:R-:W1:Y:S08]  /*0060*/  LDC R14, c[0x0][0x360] ;  /* 0x0000d800ff0e7b82 */ /* 0x000e700000000800 */
[----:B------:R-:W2:Y:S01]  /*0070*/  LDC R15, c[0x0][0x398] ;  /* 0x0000e600ff0f7b82 */ /* 0x000ea20000000800 */
[----:B0-----:R-:W-:-:S02]  /*0080*/  IMAD R0, R0, UR4, R3 ;  /* 0x0000000400007c24 */ /* 0x001fc4000f8e0203 */
[----:B-1----:R-:W-:-:S05]  /*0090*/  IMAD R14, R14, UR5, R5 ;  /* 0x000000050e0e7c24 */ /* 0x002fca000f8e0205 */
[----:B------:R-:W-:-:S04]  /*00a0*/  VIMNMX R2, PT, PT, R0, R14, !PT ;  /* 0x0000000e00027248 */ /* 0x000fc80007fe0100 */
[----:B--2---:R-:W-:-:S04]  /*00b0*/  ISETP.GE.AND P0, PT, R2, R15, PT ;  /* 0x0000000f0200720c */ /* 0x004fc80003f06270 */
[----:B------:R-:W-:-:S13]  /*00c0*/  ISETP.LT.OR P0, PT, R0, R14, P0 ;  /* 0x0000000e0000720c */ /* 0x000fda0000701670 */
[----:B------:R-:W-:Y:S05]  /*00d0*/  @P0 EXIT ;  /* 0x000000000000094d */ /* 0x000fea0003800000 */
[-C--:B------:R-:W-:Y:S01]  /*00e0*/  IADD3 R2, PT, PT, R0, -R14.reuse, RZ ;  /* 0x8000000e00027210 */ /* 0x080fe20007ffe0ff */
[----:B------:R-:W0:Y:S01]  /*00f0*/  LDCU.64 UR4, c[0x0][0x358] ;  /* 0x00006b00ff0477ac */ /* 0x000e220008000a00 */
[----:B------:R-:W-:Y:S01]  /*0100*/  BSSY.RECONVERGENT B0, `(.L_x_0) ;  /* 0x0000037000007945 */ /* 0x000fe20003800200 */
[----:B------:R-:W-:Y:S01]  /*0110*/  HFMA2 R26, -RZ, RZ, 0, 0 ;  /* 0x00000000ff1a7431 */ /* 0x000fe200000001ff */
[C---:B------:R-:W-:Y:S02]  /*0120*/  ISETP.GE.U32.AND P1, PT, R2.reuse, 0x7, PT ;  /* 0x000000070200780c */ /* 0x040fe40003f26070 */
[----:B------:R-:W-:Y:S02]  /*0130*/  IADD3 R16, PT, PT, R2, 0x1, RZ ;  /* 0x0000000102107810 */ /* 0x000fe40007ffe0ff */
[----:B------:R-:W-:Y:S02]  /*0140*/  MOV R18, R14 ;  /* 0x0000000e00127202 */ /* 0x000fe40000000f00 */
[----:B------:R-:W-:-:S04]  /*0150*/  LOP3.LUT R25, R16, 0x7, RZ, 0xc0, !PT ;  /* 0x0000000710197812 */ /* 0x000fc800078ec0ff */
[----:B------:R-:W-:-:S03]  /*0160*/  ISETP.NE.AND P0, PT, R25, RZ, PT ;  /* 0x000000ff1900720c */ /* 0x000fc60003f05270 */
[----:B------:R-:W-:Y:S10]  /*0170*/  @!P1 BRA `(.L_x_1) ;  /* 0x0000000000bc9947 */ /* 0x000ff40003800000 */
[----:B------:R-:W-:Y:S01]  /*0180*/  LOP3.LUT R19, R16, 0xfffffff8, RZ, 0xc0, !PT ;  /* 0xfffffff810137812 */ /* 0x000fe200078ec0ff */
[-CC-:B------:R-:W-:Y:S01]  /*0190*/  IMAD R20, R14, R15.reuse, R14.reuse ;  /* 0x0000000f0e147224 */ /* 0x180fe200078e020e */
[----:B------:R-:W-:Y:S01]  /*01a0*/  MOV R26, RZ ;  /* 0x000000ff001a7202 */ /* 0x000fe20000000f00 */
[----:B------:R-:W-:Y:S01]  /*01b0*/  IMAD R17, R0, R15, R14 ;  /* 0x0000000f00117224 */ /* 0x000fe200078e020e */
[----:B------:R-:W-:Y:S02]  /*01c0*/  MOV R18, R14 ;  /* 0x0000000e00127202 */ /* 0x000fe40000000f00 */
[----:B------:R-:W-:-:S07]  /*01d0*/  IADD3 R19, PT, PT, -R19, RZ, RZ ;  /* 0x000000ff13137210 */ /* 0x000fce0007ffe1ff */
.L_x_2:
[----:B------:R-:W1:Y:S08]  /*01e0*/  LDC.64 R2, c[0x0][0x380] ;  /* 0x0000e000ff027b82 */ /* 0x000e700000000a00 */
[----:B------:R-:W2:Y:S01]  /*01f0*/  LDC.64 R12, c[0x0][0x388] ;  /* 0x0000e200ff0c7b82 */ /* 0x000ea20000000a00 */
[----:B-1----:R-:W-:-:S05]  /*0200*/  IMAD.WIDE R2, R17, 0x4, R2 ;  /* 0x0000000411027825 */ /* 0x002fca00078e0202 */
[----:B0-----:R-:W3:Y:S01]  /*0210*/  LDG.E.CONSTANT R29, desc[UR4][R2.64] ;  /* 0x00000004021d7981 */ /* 0x001ee2000c1e9900 */
[----:B--2---:R-:W-:-:S03]  /*0220*/  IMAD.WIDE R12, R20, 0x4, R12 ;  /* 0x00000004140c7825 */ /* 0x004fc600078e020c */
[----:B------:R-:W2:Y:S04]  /*0230*/  LDG.E.CONSTANT R22, desc[UR4][R2.64+0x4] ;  /* 0x0000040402167981 */ /* 0x000ea8000c1e9900 */
[----:B------:R0:W3:Y:S04]  /*0240*/  LDG.E.CONSTANT R23, desc[UR4][R12.64] ;  /* 0x000000040c177981 */ /* 0x0000e8000c1e9900 */
[----:B------:R-:W4:Y:S04]  /*0250*/  LDG.E.CONSTANT R27, desc[UR4][R2.64+0x8] ;  /* 0x00000804021b7981 */ /* 0x000f28000c1e9900 */
[----:B------:R-:W5:Y:S01]  /*0260*/  LDG.E.CONSTANT R28, desc[UR4][R2.64+0xc] ;  /* 0x00000c04021c7981 */ /* 0x000f62000c1e9900 */
[----:B0-----:R-:W-:-:S05]  /*0270*/  IMAD.WIDE R12, R15, 0x4, R12 ;  /* 0x000000040f0c7825 */ /* 0x001fca00078e020c */
[----:B------:R0:W2:Y:S01]  /*0280*/  LDG.E.CONSTANT R21, desc[UR4][R12.64] ;  /* 0x000000040c157981 */ /* 0x0000a2000c1e9900 */
[----:B------:R-:W-:-:S05]  /*0290*/  IMAD.WIDE R4, R15, 0x4, R12 ;  /* 0x000000040f047825 */ /* 0x000fca00078e020c */
[----:B------:R1:W4:Y:S01]  /*02a0*/  LDG.E.CONSTANT R24, desc[UR4][R4.64] ;  /* 0x0000000404187981 */ /* 0x000322000c1e9900 */
[----:B------:R-:W-:-:S04]  /*02b0*/  IMAD.WIDE R6, R15, 0x4, R4 ;  /* 0x000000040f067825 */ /* 0x000fc800078e0204 */
[C---:B------:R-:W-:Y:S02]  /*02c0*/  IMAD.WIDE R8, R15.reuse, 0x4, R6 ;  /* 0x000000040f087825 */ /* 0x040fe400078e0206 */
[----:B------:R-:W5:Y:S02]  /*02d0*/  LDG.E.CONSTANT R7, desc[UR4][R6.64] ;  /* 0x0000000406077981 */ /* 0x000f64000c1e9900 */
[C---:B------:R-:W-:Y:S02]  /*02e0*/  IMAD.WIDE R10, R15.reuse, 0x4, R8 ;  /* 0x000000040f0a7825 */ /* 0x040fe400078e0208 */
[----:B------:R-:W5:Y:S02]  /*02f0*/  LDG.E.CONSTANT R8, desc[UR4][R8.64] ;  /* 0x0000000408087981 */ /* 0x000f64000c1e9900 */
[C---:B0-----:R-:W-:Y:S02]  /*0300*/  IMAD.WIDE R12, R15.reuse, 0x4, R10 ;  /* 0x000000040f0c7825 */ /* 0x041fe400078e020a */
[----:B------:R-:W5:Y:S04]  /*0310*/  LDG.E.CONSTANT R6, desc[UR4][R2.64+0x14] ;  /* 0x0000140402067981 */ /* 0x000f68000c1e9900 */
[----:B------:R-:W5:Y:S01]  /*0320*/  LDG.E.CONSTANT R11, desc[UR4][R10.64] ;  /* 0x000000040a0b7981 */ /* 0x000f62000c1e9900 */
[----:B-1----:R-:W-:-:S03]  /*0330*/  IMAD.WIDE R4, R15, 0x4, R12 ;  /* 0x000000040f047825 */ /* 0x002fc600078e020c */
[----:B------:R-:W5:Y:S04]  /*0340*/  LDG.E.CONSTANT R9, desc[UR4][R2.64+0x18] ;  /* 0x0000180402097981 */ /* 0x000f68000c1e9900 */
[----:B------:R-:W5:Y:S04]  /*0350*/  LDG.E.CONSTANT R5, desc[UR4][R4.64] ;  /* 0x0000000404057981 */ /* 0x000f68000c1e9900 */
[----:B------:R-:W5:Y:S01]  /*0360*/  LDG.E.CONSTANT R10, desc[UR4][R2.64+0x1c] ;  /* 0x00001c04020a7981 */ /* 0x000f62000c1e9900 */
[----:B---3--:R-:W-:-:S03]  /*0370*/  FFMA R23, R29, R23, R26 ;  /* 0x000000171d177223 */ /* 0x008fc6000000001a */
[----:B------:R-:W3:Y:S04]  /*0380*/  LDG.E.CONSTANT R29, desc[UR4][R2.64+0x10] ;  /* 0x00001004021d7981 */ /* 0x000ee8000c1e9900 */
[----:B------:R-:W3:Y:S01]  /*0390*/  LDG.E.CONSTANT R26, desc[UR4][R12.64] ;  /* 0x000000040c1a7981 */ /* 0x000ee2000c1e9900 */
[----:B------:R-:W-:Y:S01]  /*03a0*/  IADD3 R19, PT, PT, R19, 0x8, RZ ;  /* 0x0000000813137810 */ /* 0x000fe20007ffe0ff */
[----:B--2---:R-:W-:-:S03]  /*03b0*/  FFMA R22, R22, R21, R23 ;  /* 0x0000001516167223 */ /* 0x004fc60000000017 */
[----:B------:R-:W-:Y:S01]  /*03c0*/  ISETP.NE.AND P1, PT, R19, RZ, PT ;  /* 0x000000ff1300720c */ /* 0x000fe20003f25270 */
[----:B----4-:R-:W-:-:S04]  /*03d0*/  FFMA R27, R27, R24, R22 ;  /* 0x000000181b1b7223 */ /* 0x010fc80000000016 */
[----:B-----5:R-:W-:Y:S01]  /*03e0*/  FFMA R28, R28, R7, R27 ;  /* 0x000000071c1c7223 */ /* 0x020fe2000000001b */
[----:B------:R-:W-:Y:S02]  /*03f0*/  IADD3 R18, PT, PT, R18, 0x8, RZ ;  /* 0x0000000812127810 */ /* 0x000fe40007ffe0ff */
[----:B------:R-:W-:Y:S02]  /*0400*/  IADD3 R17, PT, PT, R17, 0x8, RZ ;  /* 0x0000000811117810 */ /* 0x000fe40007ffe0ff */
[----:B------:R-:W-:Y:S01]  /*0410*/  LEA R20, R15, R20, 0x3 ;  /* 0x000000140f147211 */ /* 0x000fe200078e18ff */
[----:B---3--:R-:W-:-:S04]  /*0420*/  FFMA R29, R29, R8, R28 ;  /* 0x000000081d1d7223 */ /* 0x008fc8000000001c */
[----:B------:R-:W-:-:S04]  /*0430*/  FFMA R6, R6, R11, R29 ;  /* 0x0000000b06067223 */ /* 0x000fc8000000001d */
[----:B------:R-:W-:-:S04]  /*0440*/  FFMA R9, R9, R26, R6 ;  /* 0x0000001a09097223 */ /* 0x000fc80000000006 */
[----:B------:R-:W-:Y:S01]  /*0450*/  FFMA R26, R10, R5, R9 ;  /* 0x000000050a1a7223 */ /* 0x000fe20000000009 */
[----:B------:R-:W-:Y:S06]  /*0460*/  @P1 BRA `(.L_x_2) ;  /* 0xfffffffc005c1947 */ /* 0x000fec000383ffff */
.L_x_1:
[----:B0-----:R-:W-:Y:S05]  /*0470*/  BSYNC.RECONVERGENT B0 ;  /* 0x0000000000007941 */ /* 0x001fea0003800200 */
.L_x_0:
[----:B------:R-:W-:Y:S04]  /*0480*/  BSSY.RECONVERGENT B0, `(.L_x_3) ;  /* 0x0000039000007945 */ /* 0x000fe80003800200 */
[----:B------:R-:W-:Y:S05]  /*0490*/  @!P0 BRA `(.L_x_4) ;  /* 0x0000000000dc8947 */ /* 0x000fea0003800000 */
[----:B------:R-:W-:Y:S01]  /*04a0*/  ISETP.GE.U32.AND P0, PT, R25, 0x4, PT ;  /* 0x000000041900780c */ /* 0x000fe20003f06070 */
[----:B------:R-:W-:Y:S01]  /*04b0*/  BSSY.RECONVERGENT B1, `(.L_x_5) ;  /* 0x000001a000017945 */ /* 0x000fe20003800200 */
[----:B------:R-:W-:-:S04]  /*04c0*/  LOP3.LUT R12, R16, 0x3, RZ, 0xc0, !PT ;  /* 0x00000003100c7812 */ /* 0x000fc800078ec0ff */
[----:B------:R-:W-:-:S07]  /*04d0*/  ISETP.NE.AND P1, PT, R12, RZ, PT ;  /* 0x000000ff0c00720c */ /* 0x000fce0003f25270 */
[----:B------:R-:W-:Y:S06]  /*04e0*/  @!P0 BRA `(.L_x_6) ;  /* 0x0000000000588947 */ /* 0x000fec0003800000 */
[----:B------:R-:W0:Y:S01]  /*04f0*/  LDC.64 R8, c[0x0][0x388] ;  /* 0x0000e200ff087b82 */ /* 0x000e220000000a00 */
[----:B------:R-:W-:-:S07]  /*0500*/  IMAD R5, R18, R15, R14 ;  /* 0x0000000f12057224 */ /* 0x000fce00078e020e */
[----:B------:R-:W1:Y:S01]  /*0510*/  LDC.64 R2, c[0x0][0x380] ;  /* 0x0000e000ff027b82 */ /* 0x000e620000000a00 */
[----:B0-----:R-:W-:-:S04]  /*0520*/  IMAD.WIDE R8, R5, 0x4, R8 ;  /* 0x0000000405087825 */ /* 0x001fc800078e0208 */
[----:B------:R-:W-:Y:S02]  /*0530*/  IMAD R5, R0, R15, R18 ;  /* 0x0000000f00057224 */ /* 0x000fe400078e0212 */
[----:B------:R-:W-:Y:S02]  /*0540*/  IMAD.WIDE R10, R15, 0x4, R8 ;  /* 0x000000040f0a7825 */ /* 0x000fe400078e0208 */
[----:B------:R-:W2:Y:S02]  /*0550*/  LDG.E.CONSTANT R8, desc[UR4][R8.64] ;  /* 0x0000000408087981 */ /* 0x000ea4000c1e9900 */
[----:B-1----:R-:W-:-:S04]  /*0560*/  IMAD.WIDE R2, R5, 0x4, R2 ;  /* 0x0000000405027825 */ /* 0x002fc800078e0202 */
[C---:B------:R-:W-:Y:S01]  /*0570*/  IMAD.WIDE R4, R15.reuse, 0x4, R10 ;  /* 0x000000040f047825 */ /* 0x040fe200078e020a */
[----:B------:R-:W2:Y:S04]  /*0580*/  LDG.E.CONSTANT R13, desc[UR4][R2.64] ;  /* 0x00000004020d7981 */ /* 0x000ea8000c1e9900 */
[----:B------:R-:W3:Y:S01]  /*0590*/  LDG.E.CONSTANT R10, desc[UR4][R10.64] ;  /* 0x000000040a0a7981 */ /* 0x000ee2000c1e9900 */
[----:B------:R-:W-:-:S03]  /*05a0*/  IMAD.WIDE R6, R15, 0x4, R4 ;  /* 0x000000040f067825 */ /* 0x000fc600078e0204 */
[----:B------:R-:W3:Y:S04]  /*05b0*/  LDG.E.CONSTANT R20, desc[UR4][R2.64+0x4] ;  /* 0x0000040402147981 */ /* 0x000ee8000c1e9900 */
[----:B------:R-:W4:Y:S04]  /*05c0*/  LDG.E.CONSTANT R17, desc[UR4][R4.64] ;  /* 0x0000000404117981 */ /* 0x000f28000c1e9900 */
[----:B------:R-:W4:Y:S04]  /*05d0*/  LDG.E.CONSTANT R22, desc[UR4][R2.64+0x8] ;  /* 0x0000080402167981 */ /* 0x000f28000c1e9900 */
[----:B------:R-:W5:Y:S04]  /*05e0*/  LDG.E.CONSTANT R24, desc[UR4][R2.64+0xc] ;  /* 0x00000c0402187981 */ /* 0x000f68000c1e9900 */
[----:B------:R-:W5:Y:S01]  /*05f0*/  LDG.E.CONSTANT R6, desc[UR4][R6.64] ;  /* 0x0000000406067981 */ /* 0x000f62000c1e9900 */
[----:B------:R-:W-:Y:S01]  /*0600*/  IADD3 R18, PT, PT, R18, 0x4, RZ ;  /* 0x0000000412127810 */ /* 0x000fe20007ffe0ff */
[----:B--2---:R-:W-:-:S04]  /*0610*/  FFMA R13, R13, R8, R26 ;  /* 0x000000080d0d7223 */ /* 0x004fc8000000001a */
[----:B---3--:R-:W-:-:S04]  /*0620*/  FFMA R13, R20, R10, R13 ;  /* 0x0000000a140d7223 */ /* 0x008fc8000000000d */
[----:B----4-:R-:W-:-:S04]  /*0630*/  FFMA R13, R22, R17, R13 ;  /* 0x00000011160d7223 */ /* 0x010fc8000000000d */
[----:B-----5:R-:W-:-:S07]  /*0640*/  FFMA R26, R24, R6, R13 ;  /* 0x00000006181a7223 */ /* 0x020fce000000000d */
.L_x_6:
[----:B------:R-:W-:Y:S05]  /*0650*/  BSYNC.RECONVERGENT B1 ;  /* 0x0000000000017941 */ /* 0x000fea0003800200 */
.L_x_5:
[----:B------:R-:W-:Y:S05]  /*0660*/  @!P1 BRA `(.L_x_4) ;  /* 0x0000000000689947 */ /* 0x000fea0003800000 */
[----:B------:R-:W0:Y:S01]  /*0670*/  LDC.64 R8, c[0x0][0x388] ;  /* 0x0000e200ff087b82 */ /* 0x000e220000000a00 */
[----:B------:R-:W-:Y:S02]  /*0680*/  ISETP.NE.AND P0, PT, R12, 0x1, PT ;  /* 0x000000010c00780c */ /* 0x000fe40003f05270 */
[----:B------:R-:W-:-:S04]  /*0690*/  LOP3.LUT R16, R16, 0x1, RZ, 0xc0, !PT ;  /* 0x0000000110107812 */ /* 0x000fc800078ec0ff */
[----:B------:R-:W-:Y:S01]  /*06a0*/  ISETP.NE.U32.AND P1, PT, R16, 0x1, PT ;  /* 0x000000011000780c */ /* 0x000fe20003f25070 */
[----:B------:R-:W1:Y:S06]  /*06b0*/  LDC.64 R6, c[0x0][0x380] ;  /* 0x0000e000ff067b82 */ /* 0x000e6c0000000a00 */
[-C--:B------:R-:W-:Y:S02]  /*06c0*/  @P0 IMAD R11, R18, R15.reuse, R14 ;  /* 0x0000000f120b0224 */ /* 0x080fe400078e020e */
[----:B------:R-:W2:Y:S01]  /*06d0*/  LDC.64 R4, c[0x0][0x380] ;  /* 0x0000e000ff047b82 */ /* 0x000ea20000000a00 */
[----:B------:R-:W-:Y:S01]  /*06e0*/  @P0 IMAD R13, R0, R15, R18 ;  /* 0x0000000f000d0224 */ /* 0x000fe200078e0212 */
[----:B------:R-:W-:-:S05]  /*06f0*/  @P0 IADD3 R18, PT, PT, R18, 0x2, RZ ;  /* 0x0000000212120810 */ /* 0x000fca0007ffe0ff */
[----:B------:R-:W-:Y:S01]  /*0700*/  @!P1 IMAD R17, R18, R15, R14 ;  /* 0x0000000f12119224 */ /* 0x000fe200078e020e */
[----:B------:R-:W3:Y:S01]  /*0710*/  LDC.64 R2, c[0x0][0x388] ;  /* 0x0000e200ff027b82 */ /* 0x000ee20000000a00 */
[----:B0-----:R-:W-:-:S05]  /*0720*/  @P0 IMAD.WIDE R10, R11, 0x4, R8 ;  /* 0x000000040b0a0825 */ /* 0x001fca00078e0208 */
[----:B------:R-:W4:Y:S01]  /*0730*/  @P0 LDG.E.CONSTANT R12, desc[UR4][R10.64] ;  /* 0x000000040a0c0981 */ /* 0x000f22000c1e9900 */
[----:B-1----:R-:W-:-:S04]  /*0740*/  @P0 IMAD.WIDE R8, R13, 0x4, R6 ;  /* 0x000000040d080825 */ /* 0x002fc800078e0206 */
[----:B------:R-:W-:Y:S01]  /*0750*/  @!P1 IMAD R13, R0, R15, R18 ;  /* 0x0000000f000d9224 */ /* 0x000fe200078e0212 */
[----:B------:R-:W4:Y:S01]  /*0760*/  @P0 LDG.E.CONSTANT R19, desc[UR4][R8.64] ;  /* 0x0000000408130981 */ /* 0x000f22000c1e9900 */
[----:B------:R-:W-:-:S03]  /*0770*/  @P0 IMAD.WIDE R6, R15, 0x4, R10 ;  /* 0x000000040f060825 */ /* 0x000fc600078e020a */
[----:B------:R-:W5:Y:S01]  /*0780*/  @P0 LDG.E.CONSTANT R21, desc[UR4][R8.64+0x4] ;  /* 0x0000040408150981 */ /* 0x000f62000c1e9900 */
[----:B--2---:R-:W-:-:S03]  /*0790*/  @!P1 IMAD.WIDE R4, R13, 0x4, R4 ;  /* 0x000000040d049825 */ /* 0x004fc600078e0204 */
[----:B------:R-:W5:Y:S01]  /*07a0*/  @P0 LDG.E.CONSTANT R6, desc[UR4][R6.64] ;  /* 0x0000000406060981 */ /* 0x000f62000c1e9900 */
[----:B---3--:R-:W-:-:S03]  /*07b0*/  @!P1 IMAD.WIDE R2, R17, 0x4, R2 ;  /* 0x0000000411029825 */ /* 0x008fc600078e0202 */
[----:B------:R-:W2:Y:S04]  /*07c0*/  @!P1 LDG.E.CONSTANT R5, desc[UR4][R4.64] ;  /* 0x0000000404059981 */ /* 0x000ea8000c1e9900 */
[----:B------:R-:W2:Y:S01]  /*07d0*/  @!P1 LDG.E.CONSTANT R2, desc[UR4][R2.64] ;  /* 0x0000000402029981 */ /* 0x000ea2000c1e9900 */
[----:B----4-:R-:W-:-:S04]  /*07e0*/  @P0 FFMA R12, R19, R12, R26 ;  /* 0x0000000c130c0223 */ /* 0x010fc8000000001a */
[----:B-----5:R-:W-:-:S04]  /*07f0*/  @P0 FFMA R26, R21, R6, R12 ;  /* 0x00000006151a0223 */ /* 0x020fc8000000000c */
[----:B--2---:R-:W-:-:S07]  /*0800*/  @!P1 FFMA R26, R5, R2, R26 ;  /* 0x00000002051a9223 */ /* 0x004fce000000001a */
.L_x_4:
[----:B------:R-:W-:Y:S05]  /*0810*/  BSYNC.RECONVERGENT B0 ;  /* 0x0000000000007941 */ /* 0x000fea0003800200 */
.L_x_3:
[----:B------:R-:W0:Y:S01]  /*0820*/  LDC.64 R2, c[0x0][0x390] ;  /* 0x0000e400ff027b82 */ /* 0x000e220000000a00 */
[----:B------:R-:W-:-:S04]  /*0830*/  IMAD R15, R0, R15, R14 ;  /* 0x0000000f000f7224 */ /* 0x000fc800078e020e */
[----:B0-----:R-:W-:-:S05]  /*0840*/  IMAD.WIDE R2, R15, 0x4, R2 ;  /* 0x000000040f027825 */ /* 0x001fca00078e0202 */
[----:B------:R-:W-:Y:S01]  /*0850*/  STG.E desc[UR4][R2.64], R26 ;  /* 0x0000001a02007986 */ /* 0x000fe2000c101904 */
[----:B------:R-:W-:Y:S05]  /*0860*/  EXIT ;  /* 0x000000000000794d */ /* 0x000fea0003800000 */
.L_x_7:
[----:B------:R-:W-:-:S00]  /*0870*/  BRA `(.L_x_7) ;  /* 0xfffffffc00fc7947 */ /* 0x000fc0000383ffff */
[----:B------:R-:W-:-:S00]  /*0880*/  NOP ;  /* 0x0000000000007918 */ /* 0x000fc00000000000 */
[----:B------:R-:W-:-:S00]  /*0890*/  NOP ;  /* 0x0000000000007918 */ /* 0x000fc00000000000 */
[----:B------:R-:W-:-:S00]  /*08a0*/  NOP ;  /* 0x0000000000007918 */ /* 0x000fc00000000000 */
[----:B------:R-:W-:-:S00]  /*08b0*/  NOP ;  /* 0x0000000000007918 */ /* 0x000fc00000000000 */
[----:B------:R-:W-:-:S00]  /*08c0*/  NOP ;  /* 0x0000000000007918 */ /* 0x000fc00000000000 */
[----:B------:R-:W-:-:S00]  /*08d0*/  NOP ;  /* 0x0000000000007918 */ /* 0x000fc00000000000 */
[----:B------:R-:W-:-:S00]  /*08e0*/  NOP ;  /* 0x0000000000007918 */ /* 0x000fc00000000000 */
[----:B------:R-:W-:-:S00]  /*08f0*/  NOP ;  /* 0x0000000000007918 */ /* 0x000fc00000000000 */
.L_x_8:


//--------------------- .nv.shared.reserved.0     --------------------------
	.section	.nv.shared.reserved.0,"aw",@nobits
	.weak		__nv_reservedSMEM_offset_0_alias
	.size		__nv_reservedSMEM_offset_0_alias, 0, 64
	.other		__nv_reservedSMEM_offset_0_alias,@"STO_CUDA_RESERVED_SHARED STV_DEFAULT"
__nv_reservedSMEM_offset_0_alias:
	.zero		0
	.zero		64


//--------------------- .nv.constant0._Z30lower_triangular_matmul_kernelPKfS0_Pfi --------------------------
	.section	.nv.constant0._Z30lower_triangular_matmul_kernelPKfS0_Pfi,"a",@progbits
	.sectionflags	@""
	.align	4
.nv.constant0._Z30lower_triangular_matmul_kernelPKfS0_Pfi:
	.zero		924


//--------------------- SYMBOLS --------------------------

	.type		.nv.reservedSmem.offset0,@object
	.size		.nv.reservedSmem.offset0,0x4
